	.headerflags	@"EF_CUDA_TEXMODE_UNIFIED EF_CUDA_64BIT_ADDRESS EF_CUDA_ACCELERATORS EF_CUDA_SM90 EF_CUDA_VIRTUAL_SM(EF_CUDA_SM90)"
	.elftype	@"ET_EXEC"


//--------------------- .nv.info                  --------------------------
	.section	.nv.info,"",@"SHT_CUDA_INFO"
	.align	4


	//----- nvinfo : EIATTR_REGCOUNT
	.align		4
        /*0000*/ 	.byte	0x04, 0x2f
        /*0002*/ 	.short	(.L_2 - .L_1)
	.align		4
.L_1:
        /*0004*/ 	.word	index@(triton_per_fused__native_batch_norm_legit_relu_9)
        /*0008*/ 	.word	0x00000017


	//----- nvinfo : EIATTR_MIN_STACK_SIZE
	.align		4
.L_2:
        /*000c*/ 	.byte	0x04, 0x12
        /*000e*/ 	.short	(.L_4 - .L_3)
	.align		4
.L_3:
        /*0010*/ 	.word	index@(triton_per_fused__native_batch_norm_legit_relu_9)
        /*0014*/ 	.word	0x00000000


	//----- nvinfo : EIATTR_FRAME_SIZE
	.align		4
.L_4:
        /*0018*/ 	.byte	0x04, 0x11
        /*001a*/ 	.short	(.L_6 - .L_5)
	.align		4
.L_5:
        /*001c*/ 	.word	index@(triton_per_fused__native_batch_norm_legit_relu_9)
        /*0020*/ 	.word	0x00000000


	//----- nvinfo : EIATTR_MIN_STACK_SIZE
	.align		4
.L_6:
        /*0024*/ 	.byte	0x04, 0x12
        /*0026*/ 	.short	(.L_8 - .L_7)
	.align		4
.L_7:
        /*0028*/ 	.word	index@(triton_per_fused__native_batch_norm_legit_relu_9)
        /*002c*/ 	.word	0x00000000
.L_8:


//--------------------- .nv.info.triton_per_fused__native_batch_norm_legit_relu_9 --------------------------
	.section	.nv.info.triton_per_fused__native_batch_norm_legit_relu_9,"",@"SHT_CUDA_INFO"
	.sectionflags	@""
	.align	4


	//----- nvinfo : EIATTR_CUDA_API_VERSION
	.align		4
        /*0000*/ 	.byte	0x04, 0x37
        /*0002*/ 	.short	(.L_10 - .L_9)
.L_9:
        /*0004*/ 	.word	0x0000007c


	//----- nvinfo : EIATTR_KPARAM_INFO
	.align		4
.L_10:
        /*0008*/ 	.byte	0x04, 0x17
        /*000a*/ 	.short	(.L_12 - .L_11)
.L_11:
        /*000c*/ 	.word	0x00000000
        /*0010*/ 	.short	0x0005
        /*0012*/ 	.short	0x0024
        /*0014*/ 	.byte	0x00, 0xf0, 0x11, 0x00


	//----- nvinfo : EIATTR_KPARAM_INFO
	.align		4
.L_12:
        /*0018*/ 	.byte	0x04, 0x17
        /*001a*/ 	.short	(.L_14 - .L_13)
.L_13:
        /*001c*/ 	.word	0x00000000
        /*0020*/ 	.short	0x0004
        /*0022*/ 	.short	0x0020
        /*0024*/ 	.byte	0x00, 0xf0, 0x11, 0x00


	//----- nvinfo : EIATTR_KPARAM_INFO
	.align		4
.L_14:
        /*0028*/ 	.byte	0x04, 0x17
        /*002a*/ 	.short	(.L_16 - .L_15)
.L_15:
        /*002c*/ 	.word	0x00000000
        /*0030*/ 	.short	0x0003
        /*0032*/ 	.short	0x0018
        /*0034*/ 	.byte	0x00, 0xf4, 0x21, 0x00


	//----- nvinfo : EIATTR_KPARAM_INFO
	.align		4
.L_16:
        /*0038*/ 	.byte	0x04, 0x17
        /*003a*/ 	.short	(.L_18 - .L_17)
.L_17:
        /*003c*/ 	.word	0x00000000
        /*0040*/ 	.short	0x0002
        /*0042*/ 	.short	0x0010
        /*0044*/ 	.byte	0x00, 0xf4, 0x21, 0x00


	//----- nvinfo : EIATTR_KPARAM_INFO
	.align		4
.L_18:
        /*0048*/ 	.byte	0x04, 0x17
        /*004a*/ 	.short	(.L_20 - .L_19)
.L_19:
        /*004c*/ 	.word	0x00000000
        /*0050*/ 	.short	0x0001
        /*0052*/ 	.short	0x0008
        /*0054*/ 	.byte	0x00, 0xf4, 0x21, 0x00


	//----- nvinfo : EIATTR_KPARAM_INFO
	.align		4
.L_20:
        /*0058*/ 	.byte	0x04, 0x17
        /*005a*/ 	.short	(.L_22 - .L_21)
.L_21:
        /*005c*/ 	.word	0x00000000
        /*0060*/ 	.short	0x0000
        /*0062*/ 	.short	0x0000
        /*0064*/ 	.byte	0x00, 0xf4, 0x21, 0x00


	//----- nvinfo : EIATTR_SPARSE_MMA_MASK
	.align		4
.L_22:
        /*0068*/ 	.byte	0x03, 0x50
        /*006a*/ 	.short	0x0000


	//----- nvinfo : EIATTR_MAXREG_COUNT
	.align		4
        /*006c*/ 	.byte	0x03, 0x1b
        /*006e*/ 	.short	0x00ff


	//----- nvinfo : EIATTR_COOP_GROUP_MASK_REGIDS
	.align		4
        /*0070*/ 	.byte	0x04, 0x29
        /*0072*/ 	.short	(.L_24 - .L_23)


	//   ....[0]....
.L_23:
        /*0074*/ 	.word	0xffffffff


	//   ....[1]....
        /*0078*/ 	.word	0xffffffff


	//   ....[2]....
        /*007c*/ 	.word	0xffffffff


	//   ....[3]....
        /*0080*/ 	.word	0xffffffff


	//   ....[4]....
        /*0084*/ 	.word	0xffffffff


	//   ....[5]....
        /*0088*/ 	.word	0xffffffff


	//----- nvinfo : EIATTR_COOP_GROUP_INSTR_OFFSETS
	.align		4
.L_24:
        /*008c*/ 	.byte	0x04, 0x28
        /*008e*/ 	.short	(.L_26 - .L_25)


	//   ....[0]....
.L_25:
        /*0090*/ 	.word	0x000001a0


	//   ....[1]....
        /*0094*/ 	.word	0x000001c0


	//   ....[2]....
        /*0098*/ 	.word	0x000001e0


	//   ....[3]....
        /*009c*/ 	.word	0x00000270


	//   ....[4]....
        /*00a0*/ 	.word	0x000002b0


	//   ....[5]....
        /*00a4*/ 	.word	0x00000330


	//----- nvinfo : EIATTR_EXIT_INSTR_OFFSETS
	.align		4
.L_26:
        /*00a8*/ 	.byte	0x04, 0x1c
        /*00aa*/ 	.short	(.L_28 - .L_27)


	//   ....[0]....
.L_27:
        /*00ac*/ 	.word	0x00000480


	//   ....[1]....
        /*00b0*/ 	.word	0x000004b0


	//----- nvinfo : EIATTR_REQNTID
	.align		4
.L_28:
        /*00b4*/ 	.byte	0x04, 0x10
        /*00b6*/ 	.short	(.L_30 - .L_29)
.L_29:
        /*00b8*/ 	.word	0x00000040
        /*00bc*/ 	.word	0x00000001
        /*00c0*/ 	.word	0x00000001


	//----- nvinfo : EIATTR_CBANK_PARAM_SIZE
	.align		4
.L_30:
        /*00c4*/ 	.byte	0x03, 0x19
        /*00c6*/ 	.short	0x0028


	//----- nvinfo : EIATTR_PARAM_CBANK
	.align		4
        /*00c8*/ 	.byte	0x04, 0x0a
        /*00ca*/ 	.short	(.L_32 - .L_31)
	.align		4
.L_31:
        /*00cc*/ 	.word	index@(.nv.constant0.triton_per_fused__native_batch_norm_legit_relu_9)
        /*00d0*/ 	.short	0x0210
        /*00d2*/ 	.short	0x0028


	//----- nvinfo : EIATTR_SW_WAR
	.align		4
.L_32:
        /*00d4*/ 	.byte	0x04, 0x36
        /*00d6*/ 	.short	(.L_34 - .L_33)
.L_33:
        /*00d8*/ 	.word	0x00000008
.L_34:


//--------------------- .nv.callgraph             --------------------------
	.section	.nv.callgraph,"",@"SHT_CUDA_CALLGRAPH"
	.align	4
	.sectionentsize	8
	.align		4
        /*0000*/ 	.word	0x00000000
	.align		4
        /*0004*/ 	.word	0xffffffff
	.align		4
        /*0008*/ 	.word	0x00000000
	.align		4
        /*000c*/ 	.word	0xfffffffe
	.align		4
        /*0010*/ 	.word	0x00000000
	.align		4
        /*0014*/ 	.word	0xfffffffd
	.align		4
        /*0018*/ 	.word	0x00000000
	.align		4
        /*001c*/ 	.word	0xfffffffc


//--------------------- .nv.constant4             --------------------------
	.section	.nv.constant4,"a",@progbits
	.align	8
	.align		8
.nv.constant4:
        /*0000*/ 	.dword	_$_str


//--------------------- .text.triton_per_fused__native_batch_norm_legit_relu_9 --------------------------
	.section	.text.triton_per_fused__native_batch_norm_legit_relu_9,"ax",@progbits
	.sectionflags	@"SHF_BARRIERS=1"
	.align	128
        .global         triton_per_fused__native_batch_norm_legit_relu_9
        .type           triton_per_fused__native_batch_norm_legit_relu_9,@function
        .size           triton_per_fused__native_batch_norm_legit_relu_9,(.L_x_1 - triton_per_fused__native_batch_norm_legit_relu_9)
        .other          triton_per_fused__native_batch_norm_legit_relu_9,@"STO_CUDA_ENTRY STV_DEFAULT"
triton_per_fused__native_batch_norm_legit_relu_9:
.text.triton_per_fused__native_batch_norm_legit_relu_9:
[----:B------:R-:W0:Y:S02]  /*0000*/  LDC R1, c[0x0][0x28] ;  /* 0x00000a00ff017b82 */ /* 0x000e240000000800 */
[----:B------:R-:W1:Y:S01]  /*0010*/  S2R R3, SR_TID.X ;  /* 0x0000000000037919 */ /* 0x000e620000002100 */
[----:B------:R-:W2:Y:S01]  /*0020*/  LDC.64 R6, c[0x0][0x210] ;  /* 0x00008400ff067b82 */ /* 0x000ea20000000a00 */
[----:B------:R-:W-:Y:S01]  /*0030*/  ULDC.64 UR6, c[0x0][0x208] ;  /* 0x0000820000067ab9 */ /* 0x000fe20000000a00 */
[----:B------:R-:W3:Y:S01]  /*0040*/  S2R R0, SR_CTAID.X ;  /* 0x0000000000007919 */ /* 0x000ee20000002500 */
[----:B-1----:R-:W-:Y:S01]  /*0050*/  SHF.R.U32.HI R5, RZ, 0x3, R3 ;  /* 0x00000003ff057819 */ /* 0x002fe20000011603 */
[----:B------:R-:W-:Y:S02]  /*0060*/  IMAD.SHL.U32 R4, R3, 0x2, RZ ;  /* 0x0000000203047824 */ /* 0x000fe400078e00ff */
[----:B---3--:R-:W-:Y:S01]  /*0070*/  IMAD.SHL.U32 R0, R0, 0x8, RZ ;  /* 0x0000000800007824 */ /* 0x008fe200078e00ff */
[----:B------:R-:W-:Y:S02]  /*0080*/  SGXT.U32 R5, R5, 0x3 ;  /* 0x000000030505781a */ /* 0x000fe40000000000 */
[----:B------:R-:W-:-:S02]  /*0090*/  LOP3.LUT R9, R4, 0xe, RZ, 0xc0, !PT ;  /* 0x0000000e04097812 */ /* 0x000fc400078ec0ff */
[----:B------:R-:W-:-:S04]  /*00a0*/  LOP3.LUT R2, R0, R5, RZ, 0xfc, !PT ;  /* 0x0000000500027212 */ /* 0x000fc800078efcff */
[C---:B------:R-:W-:Y:S02]  /*00b0*/  ISETP.GE.AND P1, PT, R2.reuse, 0x300, PT ;  /* 0x000003000200780c */ /* 0x040fe40003f26270 */
[----:B------:R-:W-:Y:S02]  /*00c0*/  LEA R2, R2, R9, 0x4 ;  /* 0x0000000902027211 */ /* 0x000fe400078e20ff */
[----:B------:R-:W-:-:S03]  /*00d0*/  CS2R R8, SRZ ;  /* 0x0000000000087805 */ /* 0x000fc6000001ff00 */
[----:B--2---:R-:W-:-:S06]  /*00e0*/  IMAD.WIDE R6, R2, 0x4, R6 ;  /* 0x0000000402067825 */ /* 0x004fcc00078e0206 */
[----:B------:R-:W2:Y:S01]  /*00f0*/  @!P1 LDG.E.64 R8, desc[UR6][R6.64] ;  /* 0x0000000606089981 */ /* 0x000ea2000c1e1b00 */
[----:B------:R-:W1:Y:S01]  /*0100*/  S2UR UR5, SR_CgaCtaId ;  /* 0x00000000000579c3 */ /* 0x000e620000008800 */
[----:B------:R-:W-:Y:S01]  /*0110*/  UMOV UR4, 0x400 ;  /* 0x0000040000047882 */ /* 0x000fe20000000000 */
[----:B------:R-:W-:Y:S01]  /*0120*/  HFMA2.MMA R20, -RZ, RZ, 1.375, 0 ;  /* 0x3d800000ff147435 */ /* 0x000fe200000001ff */
[----:B------:R-:W-:Y:S01]  /*0130*/  LOP3.LUT P0, RZ, R3, 0x38, RZ, 0xc0, !PT ;  /* 0x0000003803ff7812 */ /* 0x000fe2000780c0ff */
[----:B-1----:R-:W-:-:S06]  /*0140*/  UPRMT UR4, UR5, 0x654, UR4 ;  /* 0x0000065405047896 */ /* 0x002fcc0008000004 */
[----:B------:R-:W-:Y:S02]  /*0150*/  LEA R15, R5, UR4, 0x2 ;  /* 0x00000004050f7c11 */ /* 0x000fe4000f8e10ff */
[----:B--2---:R-:W-:Y:S02]  /*0160*/  SEL R8, R8, RZ, !P1 ;  /* 0x000000ff08087207 */ /* 0x004fe40004800000 */
[----:B------:R-:W-:-:S05]  /*0170*/  SEL R9, R9, RZ, !P1 ;  /* 0x000000ff09097207 */ /* 0x000fca0004800000 */
[----:B------:R-:W-:-:S05]  /*0180*/  FADD R4, R8, R9 ;  /* 0x0000000908047221 */ /* 0x000fca0000000000 */
[----:B------:R-:W-:-:S05]  /*0190*/  FSEL R10, R4, RZ, !P1 ;  /* 0x000000ff040a7208 */ /* 0x000fca0004800000 */
[----:B------:R-:W1:Y:S02]  /*01a0*/  SHFL.BFLY PT, R11, R10, 0x4, 0x1f ;  /* 0x0c801f000a0b7f89 */ /* 0x000e6400000e0000 */
[----:B-1----:R-:W-:-:S05]  /*01b0*/  FADD R11, R10, R11 ;  /* 0x0000000b0a0b7221 */ /* 0x002fca0000000000 */
[----:B------:R-:W1:Y:S02]  /*01c0*/  SHFL.BFLY PT, R4, R11, 0x2, 0x1f ;  /* 0x0c401f000b047f89 */ /* 0x000e6400000e0000 */
[----:B-1----:R-:W-:-:S05]  /*01d0*/  FADD R12, R11, R4 ;  /* 0x000000040b0c7221 */ /* 0x002fca0000000000 */
[----:B------:R-:W1:Y:S02]  /*01e0*/  SHFL.BFLY PT, R13, R12, 0x1, 0x1f ;  /* 0x0c201f000c0d7f89 */ /* 0x000e6400000e0000 */
[----:B-1----:R-:W-:Y:S02]  /*01f0*/  FADD R14, R12, R13 ;  /* 0x0000000d0c0e7221 */ /* 0x002fe40000000000 */
[----:B------:R-:W1:Y:S02]  /*0200*/  LDC.64 R12, c[0x0][0x228] ;  /* 0x00008a00ff0c7b82 */ /* 0x000e640000000a00 */
[C---:B------:R-:W-:Y:S01]  /*0210*/  FFMA R4, R14.reuse, -0.0625, R9 ;  /* 0xbd8000000e047823 */ /* 0x040fe20000000009 */
[----:B------:R-:W-:Y:S01]  /*0220*/  FFMA R6, R14, -0.0625, R8 ;  /* 0xbd8000000e067823 */ /* 0x000fe20000000008 */
[----:B------:R-:W-:Y:S02]  /*0230*/  STS [R15], R14 ;  /* 0x0000000e0f007388 */ /* 0x000fe40000000800 */
[----:B------:R-:W-:-:S04]  /*0240*/  FMUL R7, R4, R4 ;  /* 0x0000000404077220 */ /* 0x000fc80000400000 */
[----:B------:R-:W-:-:S05]  /*0250*/  FFMA R7, R6, R6, R7 ;  /* 0x0000000606077223 */ /* 0x000fca0000000007 */
[----:B------:R-:W-:-:S05]  /*0260*/  FSEL R8, R7, RZ, !P1 ;  /* 0x000000ff07087208 */ /* 0x000fca0004800000 */
[----:B------:R-:W2:Y:S02]  /*0270*/  SHFL.BFLY PT, R7, R8, 0x4, 0x1f ;  /* 0x0c801f0008077f89 */ /* 0x000ea400000e0000 */
[----:B--2---:R-:W-:Y:S01]  /*0280*/  FADD R9, R8, R7 ;  /* 0x0000000708097221 */ /* 0x004fe20000000000 */
[----:B------:R-:W-:Y:S02]  /*0290*/  LOP3.LUT R7, R3, 0x7, RZ, 0xc0, !PT ;  /* 0x0000000703077812 */ /* 0x000fe400078ec0ff */
[----:B------:R-:W-:Y:S02]  /*02a0*/  LOP3.LUT R3, R0, 0x7, R3, 0xf8, !PT ;  /* 0x0000000700037812 */ /* 0x000fe400078ef803 */
[----:B------:R-:W2:Y:S01]  /*02b0*/  SHFL.BFLY PT, R10, R9, 0x2, 0x1f ;  /* 0x0c401f00090a7f89 */ /* 0x000ea200000e0000 */
[----:B------:R-:W-:Y:S01]  /*02c0*/  LEA R7, R7, UR4, 0x2 ;  /* 0x0000000407077c11 */ /* 0x000fe2000f8e10ff */
[----:B------:R-:W-:Y:S01]  /*02d0*/  BAR.SYNC.DEFER_BLOCKING 0x0 ;  /* 0x0000000000007b1d */ /* 0x000fe20000010000 */
[C---:B------:R-:W-:Y:S01]  /*02e0*/  ISETP.LT.AND P0, PT, R3.reuse, 0x300, !P0 ;  /* 0x000003000300780c */ /* 0x040fe20004701270 */
[----:B-1----:R-:W-:-:S04]  /*02f0*/  IMAD.WIDE R12, R3, 0x4, R12 ;  /* 0x00000004030c7825 */ /* 0x002fc800078e020c */
[----:B--2---:R-:W-:Y:S02]  /*0300*/  FADD R10, R9, R10 ;  /* 0x0000000a090a7221 */ /* 0x004fe40000000000 */
[----:B------:R-:W1:Y:S01]  /*0310*/  LDC.64 R8, c[0x0][0x218] ;  /* 0x00008600ff087b82 */ /* 0x000e620000000a00 */
[----:B------:R-:W-:Y:S04]  /*0320*/  LDS R5, [R7] ;  /* 0x0000000007057984 */ /* 0x000fe80000000800 */
[----:B------:R-:W2:Y:S01]  /*0330*/  SHFL.BFLY PT, R11, R10, 0x1, 0x1f ;  /* 0x0c201f000a0b7f89 */ /* 0x000ea200000e0000 */
[----:B-1----:R-:W-:-:S04]  /*0340*/  IMAD.WIDE R8, R3, 0x4, R8 ;  /* 0x0000000403087825 */ /* 0x002fc800078e0208 */
[----:B--2---:R-:W-:Y:S01]  /*0350*/  FADD R16, R10, R11 ;  /* 0x0000000b0a107221 */ /* 0x004fe20000000000 */
[----:B------:R-:W-:Y:S03]  /*0360*/  BAR.SYNC.DEFER_BLOCKING 0x0 ;  /* 0x0000000000007b1d */ /* 0x000fe60000010000 */
[----:B------:R-:W-:-:S05]  /*0370*/  FFMA R18, R16, R20, 9.9999997473787516356e-06 ;  /* 0x3727c5ac10127423 */ /* 0x000fca0000000014 */
[----:B------:R-:W1:Y:S01]  /*0380*/  LDC.64 R10, c[0x0][0x220] ;  /* 0x00008800ff0a7b82 */ /* 0x000e620000000a00 */
[----:B------:R-:W2:Y:S02]  /*0390*/  MUFU.RSQ R19, R18 ;  /* 0x0000001200137308 */ /* 0x000ea40000001400 */
[-C--:B--2---:R-:W-:Y:S01]  /*03a0*/  FMUL R6, R6, R19.reuse ;  /* 0x0000001306067220 */ /* 0x084fe20000400000 */
[----:B------:R-:W-:Y:S01]  /*03b0*/  FMUL R4, R4, R19 ;  /* 0x0000001304047220 */ /* 0x000fe20000400000 */
[----:B------:R-:W-:Y:S03]  /*03c0*/  STS [R15], R16 ;  /* 0x000000100f007388 */ /* 0x000fe60000000800 */
[----:B------:R-:W-:Y:S01]  /*03d0*/  BAR.SYNC.DEFER_BLOCKING 0x0 ;  /* 0x0000000000007b1d */ /* 0x000fe20000010000 */
[----:B------:R-:W-:Y:S01]  /*03e0*/  FSETP.GEU.AND P2, PT, R6, RZ, PT ;  /* 0x000000ff0600720b */ /* 0x000fe20003f4e000 */
[----:B-1----:R-:W-:Y:S01]  /*03f0*/  IMAD.WIDE R10, R2, 0x4, R10 ;  /* 0x00000004020a7825 */ /* 0x002fe200078e020a */
[----:B------:R-:W-:-:S02]  /*0400*/  FSETP.GEU.AND P3, PT, R4, RZ, PT ;  /* 0x000000ff0400720b */ /* 0x000fc40003f6e000 */
[----:B------:R-:W-:Y:S01]  /*0410*/  FSEL R6, R6, RZ, P2 ;  /* 0x000000ff06067208 */ /* 0x000fe20001000000 */
[----:B------:R1:W2:Y:S02]  /*0420*/  LDS R17, [R7] ;  /* 0x0000000007117984 */ /* 0x0002a40000000800 */
[----:B-1----:R-:W-:-:S05]  /*0430*/  FSEL R7, R4, RZ, P3 ;  /* 0x000000ff04077208 */ /* 0x002fca0001800000 */
[----:B------:R1:W-:Y:S01]  /*0440*/  @!P1 STG.E.64 desc[UR6][R10.64], R6 ;  /* 0x000000060a009986 */ /* 0x0003e2000c101b06 */
[----:B--2---:R-:W-:-:S06]  /*0450*/  FFMA R17, R17, R20, 9.9999997473787516356e-06 ;  /* 0x3727c5ac11117423 */ /* 0x004fcc0000000014 */
[----:B------:R-:W2:Y:S02]  /*0460*/  MUFU.RSQ R17, R17 ;  /* 0x0000001100117308 */ /* 0x000ea40000001400 */
[----:B--2---:R1:W-:Y:S01]  /*0470*/  @P0 STG.E desc[UR6][R12.64], R17 ;  /* 0x000000110c000986 */ /* 0x0043e2000c101906 */
[----:B------:R-:W-:Y:S05]  /*0480*/  @!P0 EXIT ;  /* 0x000000000000894d */ /* 0x000fea0003800000 */
[----:B------:R-:W-:-:S05]  /*0490*/  FMUL R5, R5, 0.0625 ;  /* 0x3d80000005057820 */ /* 0x000fca0000400000 */
[----:B------:R-:W-:Y:S01]  /*04a0*/  STG.E desc[UR6][R8.64], R5 ;  /* 0x0000000508007986 */ /* 0x000fe2000c101906 */
[----:B------:R-:W-:Y:S05]  /*04b0*/  EXIT ;  /* 0x000000000000794d */ /* 0x000fea0003800000 */
.L_x_0:
[----:B------:R-:W-:-:S00]  /*04c0*/  BRA `(.L_x_0) ;  /* 0xfffffffc00fc7947 */ /* 0x000fc0000383ffff */
[----:B------:R-:W-:-:S00]  /*04d0*/  NOP ;  /* 0x0000000000007918 */ /* 0x000fc00000000000 */
        /* <DEDUP_REMOVED lines=10> */
.L_x_1:


//--------------------- .nv.global.init           --------------------------
	.section	.nv.global.init,"aw",@progbits
.nv.global.init:
	.type		_$_str,@object
	.size		_$_str,(.L_0 - _$_str)
_$_str:
        /*0000*/ 	.byte	0x5f, 0x5f, 0x43, 0x55, 0x44, 0x41, 0x5f, 0x46, 0x54, 0x5a, 0x00
.L_0:


//--------------------- .nv.shared.triton_per_fused__native_batch_norm_legit_relu_9 --------------------------
	.section	.nv.shared.triton_per_fused__native_batch_norm_legit_relu_9,"aw",@nobits
	.sectionflags	@""
	.align	16
	.zero		1024


//--------------------- .nv.constant0.triton_per_fused__native_batch_norm_legit_relu_9 --------------------------
	.section	.nv.constant0.triton_per_fused__native_batch_norm_legit_relu_9,"a",@progbits
	.sectionflags	@""
	.align	4
.nv.constant0.triton_per_fused__native_batch_norm_legit_relu_9:
	.zero		568
